	.headerflags	@"EF_CUDA_TEXMODE_UNIFIED EF_CUDA_64BIT_ADDRESS EF_CUDA_SM86 EF_CUDA_VIRTUAL_SM(EF_CUDA_SM86)"
	.elftype	@"ET_EXEC"


//--------------------- .nv.info                  --------------------------
	.section	.nv.info,"",@"SHT_CUDA_INFO"
	.align	4


	//----- nvinfo : EIATTR_REGCOUNT
	.align		4
        /*0000*/ 	.byte	0x04, 0x2f
        /*0002*/ 	.short	(.L_3 - .L_2)
	.align		4
.L_2:
        /*0004*/ 	.word	index@(l2norm_fwd_kernel)
        /*0008*/ 	.word	0x0000003c


	//----- nvinfo : EIATTR_MAX_STACK_SIZE
	.align		4
.L_3:
        /*000c*/ 	.byte	0x04, 0x23
        /*000e*/ 	.short	(.L_5 - .L_4)
	.align		4
.L_4:
        /*0010*/ 	.word	index@(l2norm_fwd_kernel)
        /*0014*/ 	.word	0x00000000


	//----- nvinfo : EIATTR_MIN_STACK_SIZE
	.align		4
.L_5:
        /*0018*/ 	.byte	0x04, 0x12
        /*001a*/ 	.short	(.L_7 - .L_6)
	.align		4
.L_6:
        /*001c*/ 	.word	index@(l2norm_fwd_kernel)
        /*0020*/ 	.word	0x00000000


	//----- nvinfo : EIATTR_FRAME_SIZE
	.align		4
.L_7:
        /*0024*/ 	.byte	0x04, 0x11
        /*0026*/ 	.short	(.L_9 - .L_8)
	.align		4
.L_8:
        /*0028*/ 	.word	index@(l2norm_fwd_kernel)
        /*002c*/ 	.word	0x00000000
.L_9:


//--------------------- .nv.info.l2norm_fwd_kernel --------------------------
	.section	.nv.info.l2norm_fwd_kernel,"",@"SHT_CUDA_INFO"
	.align	4


	//----- nvinfo : EIATTR_CUDA_API_VERSION
	.align		4
        /*0000*/ 	.byte	0x04, 0x37
        /*0002*/ 	.short	(.L_11 - .L_10)
.L_10:
        /*0004*/ 	.word	0x0000007b


	//----- nvinfo : EIATTR_SW2861232_WAR
	.align		4
.L_11:
        /*0008*/ 	.byte	0x01, 0x35
	.zero		2


	//----- nvinfo : EIATTR_PARAM_CBANK
	.align		4
        /*000c*/ 	.byte	0x04, 0x0a
        /*000e*/ 	.short	(.L_13 - .L_12)
	.align		4
.L_12:
        /*0010*/ 	.word	index@(.nv.constant0.l2norm_fwd_kernel)
        /*0014*/ 	.short	0x0160
        /*0016*/ 	.short	0x001c


	//----- nvinfo : EIATTR_CBANK_PARAM_SIZE
	.align		4
.L_13:
        /*0018*/ 	.byte	0x03, 0x19
        /*001a*/ 	.short	0x001c


	//----- nvinfo : EIATTR_KPARAM_INFO
	.align		4
        /*001c*/ 	.byte	0x04, 0x17
        /*001e*/ 	.short	(.L_15 - .L_14)
.L_14:
        /*0020*/ 	.word	0x00000000
        /*0024*/ 	.short	0x0003
        /*0026*/ 	.short	0x0018
        /*0028*/ 	.byte	0x00, 0xf0, 0x11, 0x00


	//----- nvinfo : EIATTR_KPARAM_INFO
	.align		4
.L_15:
        /*002c*/ 	.byte	0x04, 0x17
        /*002e*/ 	.short	(.L_17 - .L_16)
.L_16:
        /*0030*/ 	.word	0x00000000
        /*0034*/ 	.short	0x0002
        /*0036*/ 	.short	0x0010
        /*0038*/ 	.byte	0x00, 0xf0, 0x21, 0x00


	//----- nvinfo : EIATTR_KPARAM_INFO
	.align		4
.L_17:
        /*003c*/ 	.byte	0x04, 0x17
        /*003e*/ 	.short	(.L_19 - .L_18)
.L_18:
        /*0040*/ 	.word	0x00000000
        /*0044*/ 	.short	0x0001
        /*0046*/ 	.short	0x0008
        /*0048*/ 	.byte	0x00, 0xf0, 0x21, 0x00


	//----- nvinfo : EIATTR_KPARAM_INFO
	.align		4
.L_19:
        /*004c*/ 	.byte	0x04, 0x17
        /*004e*/ 	.short	(.L_21 - .L_20)
.L_20:
        /*0050*/ 	.word	0x00000000
        /*0054*/ 	.short	0x0000
        /*0056*/ 	.short	0x0000
        /*0058*/ 	.byte	0x00, 0xf0, 0x21, 0x00


	//----- nvinfo : EIATTR_MAXREG_COUNT
	.align		4
.L_21:
        /*005c*/ 	.byte	0x03, 0x1b
        /*005e*/ 	.short	0x00ff


	//----- nvinfo : EIATTR_COOP_GROUP_MASK_REGIDS
	.align		4
        /*0060*/ 	.byte	0x04, 0x29
        /*0062*/ 	.short	(.L_23 - .L_22)


	//   ....[0]....
.L_22:
        /*0064*/ 	.word	0xffffffff


	//   ....[1]....
        /*0068*/ 	.word	0xffffffff


	//   ....[2]....
        /*006c*/ 	.word	0xffffffff


	//   ....[3]....
        /*0070*/ 	.word	0xffffffff


	//   ....[4]....
        /*0074*/ 	.word	0xffffffff


	//   ....[5]....
        /*0078*/ 	.word	0xffffffff


	//   ....[6]....
        /*007c*/ 	.word	0xffffffff


	//   ....[7]....
        /*0080*/ 	.word	0xffffffff


	//   ....[8]....
        /*0084*/ 	.word	0xffffffff


	//   ....[9]....
        /*0088*/ 	.word	0xffffffff


	//   ....[10]....
        /*008c*/ 	.word	0xffffffff


	//   ....[11]....
        /*0090*/ 	.word	0xffffffff


	//   ....[12]....
        /*0094*/ 	.word	0xffffffff


	//   ....[13]....
        /*0098*/ 	.word	0xffffffff


	//   ....[14]....
        /*009c*/ 	.word	0xffffffff


	//   ....[15]....
        /*00a0*/ 	.word	0xffffffff


	//----- nvinfo : EIATTR_COOP_GROUP_INSTR_OFFSETS
	.align		4
.L_23:
        /*00a4*/ 	.byte	0x04, 0x28
        /*00a6*/ 	.short	(.L_25 - .L_24)


	//   ....[0]....
.L_24:
        /*00a8*/ 	.word	0x000006c0


	//   ....[1]....
        /*00ac*/ 	.word	0x00000750


	//   ....[2]....
        /*00b0*/ 	.word	0x000007b0


	//   ....[3]....
        /*00b4*/ 	.word	0x000007f0


	//   ....[4]....
        /*00b8*/ 	.word	0x00000800


	//   ....[5]....
        /*00bc*/ 	.word	0x00000820


	//   ....[6]....
        /*00c0*/ 	.word	0x00000840


	//   ....[7]....
        /*00c4*/ 	.word	0x00000870


	//   ....[8]....
        /*00c8*/ 	.word	0x00000880


	//   ....[9]....
        /*00cc*/ 	.word	0x000008a0


	//   ....[10]....
        /*00d0*/ 	.word	0x000008c0


	//   ....[11]....
        /*00d4*/ 	.word	0x000008f0


	//   ....[12]....
        /*00d8*/ 	.word	0x00000900


	//   ....[13]....
        /*00dc*/ 	.word	0x00000930


	//   ....[14]....
        /*00e0*/ 	.word	0x00000950


	//   ....[15]....
        /*00e4*/ 	.word	0x00000980


	//----- nvinfo : EIATTR_EXIT_INSTR_OFFSETS
	.align		4
.L_25:
        /*00e8*/ 	.byte	0x04, 0x1c
        /*00ea*/ 	.short	(.L_27 - .L_26)


	//   ....[0]....
.L_26:
        /*00ec*/ 	.word	0x00001090


	//   ....[1]....
        /*00f0*/ 	.word	0x000010f0


	//----- nvinfo : EIATTR_MAX_THREADS
	.align		4
.L_27:
        /*00f4*/ 	.byte	0x04, 0x05
        /*00f6*/ 	.short	(.L_29 - .L_28)
.L_28:
        /*00f8*/ 	.word	0x00000040
        /*00fc*/ 	.word	0x00000001
        /*0100*/ 	.word	0x00000001
.L_29:


//--------------------- .nv.rel.action            --------------------------
	.section	.nv.rel.action,"",@"SHT_CUDA_RELOCINFO"
	.align	8
	.sectionentsize	8
        /*0000*/ 	.byte	0x73, 0x00, 0x00, 0x00, 0x00, 0x00, 0x00, 0x00, 0x00, 0x00, 0x00, 0x11, 0x25, 0x00, 0x05, 0x36


//--------------------- .nv.constant0.l2norm_fwd_kernel --------------------------
	.section	.nv.constant0.l2norm_fwd_kernel,"a",@progbits
	.align	4
.nv.constant0.l2norm_fwd_kernel:
	.zero		380


//--------------------- .text.l2norm_fwd_kernel   --------------------------
	.section	.text.l2norm_fwd_kernel,"ax",@progbits
	.sectionflags	@"SHF_BARRIERS=1"
	.sectioninfo	@"SHI_REGISTERS=60"
	.align	128
        .global         l2norm_fwd_kernel
        .type           l2norm_fwd_kernel,@function
        .size           l2norm_fwd_kernel,(.L_x_1 - l2norm_fwd_kernel)
        .other          l2norm_fwd_kernel,@"STO_CUDA_ENTRY STV_DEFAULT"
l2norm_fwd_kernel:
.text.l2norm_fwd_kernel:
[----:B------:R-:W-:-:S02]  /*0000*/  MOV R1, c[0x0][0x28] ;  /* 0x00000a0000017a02 */ /* 0x000fc40000000f00 */
[----:B------:R-:W0:Y:S01]  /*0010*/  S2R R0, SR_TID.X ;  /* 0x0000000000007919 */ /* 0x000e220000002100 */
[----:B------:R-:W-:Y:S01]  /*0020*/  CS2R R4, SRZ ;  /* 0x0000000000047805 */ /* 0x000fe2000001ff00 */
[----:B------:R-:W-:Y:S01]  /*0030*/  CS2R R6, SRZ ;  /* 0x0000000000067805 */ /* 0x000fe2000001ff00 */
[----:B------:R-:W-:Y:S01]  /*0040*/  ULDC.64 UR4, c[0x0][0x118] ;  /* 0x0000460000047ab9 */ /* 0x000fe20000000a00 */
[----:B------:R-:W1:Y:S01]  /*0050*/  S2R R21, SR_CTAID.X ;  /* 0x0000000000157919 */ /* 0x000e620000002500 */
[----:B0-----:R-:W-:Y:S02]  /*0060*/  SHF.R.U32.HI R28, RZ, 0x4, R0 ;  /* 0x00000004ff1c7819 */ /* 0x001fe40000011600 */
[----:B------:R-:W-:Y:S02]  /*0070*/  SHF.L.U32 R2, R0, 0x3, RZ ;  /* 0x0000000300027819 */ /* 0x000fe400000006ff */
[----:B-1----:R-:W-:Y:S02]  /*0080*/  SHF.L.U32 R21, R21, 0x4, RZ ;  /* 0x0000000415157819 */ /* 0x002fe400000006ff */
[----:B------:R-:W-:-:S02]  /*0090*/  SGXT.U32 R28, R28, 0x2 ;  /* 0x000000021c1c781a */ /* 0x000fc40000000000 */
[----:B------:R-:W-:Y:S02]  /*00a0*/  LOP3.LUT R16, R2, 0x78, RZ, 0xc0, !PT ;  /* 0x0000007802107812 */ /* 0x000fe400078ec0ff */
[----:B------:R-:W-:Y:S02]  /*00b0*/  LOP3.LUT R3, R21, R28, RZ, 0xfc, !PT ;  /* 0x0000001c15037212 */ /* 0x000fe400078efcff */
[----:B------:R-:W-:Y:S01]  /*00c0*/  SHF.R.S32.HI R2, RZ, 0x1f, R21 ;  /* 0x0000001fff027819 */ /* 0x000fe20000011415 */
[----:B------:R-:W-:Y:S01]  /*00d0*/  IMAD.WIDE.U32 R16, R16, 0x2, RZ ;  /* 0x0000000210107825 */ /* 0x000fe200078e00ff */
[C---:B------:R-:W-:Y:S02]  /*00e0*/  SHF.L.U32 R27, R3.reuse, 0x8, RZ ;  /* 0x00000008031b7819 */ /* 0x040fe400000006ff */
[C---:B------:R-:W-:Y:S02]  /*00f0*/  ISETP.GE.U32.AND P2, PT, R3.reuse, 0x1070, PT ;  /* 0x000010700300780c */ /* 0x040fe40003f46070 */
[----:B------:R-:W-:-:S02]  /*0100*/  SHF.L.U64.HI R3, R3, 0x8, R2 ;  /* 0x0000000803037819 */ /* 0x000fc40000010202 */
[----:B------:R-:W-:Y:S02]  /*0110*/  LOP3.LUT R27, R27, R16, RZ, 0xfc, !PT ;  /* 0x000000101b1b7212 */ /* 0x000fe400078efcff */
[----:B------:R-:W-:Y:S02]  /*0120*/  ISETP.GE.U32.AND.EX P2, PT, R2, RZ, PT, P2 ;  /* 0x000000ff0200720c */ /* 0x000fe40003f46120 */
[----:B------:R-:W-:Y:S02]  /*0130*/  LOP3.LUT R25, R21, 0x4, R28, 0xfe, !PT ;  /* 0x0000000415197812 */ /* 0x000fe400078efe1c */
[----:B------:R-:W-:Y:S02]  /*0140*/  LOP3.LUT R24, R3, R17, RZ, 0xfc, !PT ;  /* 0x0000001103187212 */ /* 0x000fe400078efcff */
[----:B------:R-:W-:Y:S02]  /*0150*/  IADD3 R12, P0, R27, c[0x0][0x160], RZ ;  /* 0x000058001b0c7a10 */ /* 0x000fe40007f1e0ff */
[----:B------:R-:W-:-:S02]  /*0160*/  SHF.L.U32 R3, R25, 0x8, RZ ;  /* 0x0000000819037819 */ /* 0x000fc400000006ff */
[----:B------:R-:W-:Y:S02]  /*0170*/  ISETP.GE.U32.AND P3, PT, R25, 0x1070, PT ;  /* 0x000010701900780c */ /* 0x000fe40003f66070 */
[----:B------:R-:W-:Y:S02]  /*0180*/  LOP3.LUT R15, R21, 0x8, R28, 0xfe, !PT ;  /* 0x00000008150f7812 */ /* 0x000fe400078efe1c */
[----:B------:R-:W-:Y:S02]  /*0190*/  IADD3.X R13, R24, c[0x0][0x164], RZ, P0, !PT ;  /* 0x00005900180d7a10 */ /* 0x000fe400007fe4ff */
[----:B------:R-:W-:Y:S02]  /*01a0*/  SHF.L.U64.HI R25, R25, 0x8, R2 ;  /* 0x0000000819197819 */ /* 0x000fe40000010202 */
[----:B------:R-:W-:Y:S01]  /*01b0*/  LOP3.LUT R26, R3, R16, RZ, 0xfc, !PT ;  /* 0x00000010031a7212 */ /* 0x000fe200078efcff */
[----:B------:R0:W2:Y:S01]  /*01c0*/  @!P2 LDG.E.128 R4, [R12.64] ;  /* 0x000000040c04a981 */ /* 0x0000a2000c1e1d00 */
[----:B------:R-:W-:Y:S01]  /*01d0*/  ISETP.GE.U32.AND.EX P3, PT, R2, RZ, PT, P3 ;  /* 0x000000ff0200720c */ /* 0x000fe20003f66130 */
[----:B------:R-:W-:Y:S01]  /*01e0*/  CS2R R8, SRZ ;  /* 0x0000000000087805 */ /* 0x000fe2000001ff00 */
[C---:B------:R-:W-:Y:S01]  /*01f0*/  ISETP.GE.U32.AND P1, PT, R15.reuse, 0x1070, PT ;  /* 0x000010700f00780c */ /* 0x040fe20003f26070 */
[----:B------:R-:W-:Y:S01]  /*0200*/  CS2R R10, SRZ ;  /* 0x00000000000a7805 */ /* 0x000fe2000001ff00 */
[----:B------:R-:W-:-:S02]  /*0210*/  SHF.L.U32 R3, R15, 0x8, RZ ;  /* 0x000000080f037819 */ /* 0x000fc400000006ff */
[----:B------:R-:W-:Y:S02]  /*0220*/  LOP3.LUT R25, R25, R17, RZ, 0xfc, !PT ;  /* 0x0000001119197212 */ /* 0x000fe400078efcff */
[----:B------:R-:W-:Y:S02]  /*0230*/  IADD3 R18, P0, R26, c[0x0][0x160], RZ ;  /* 0x000058001a127a10 */ /* 0x000fe40007f1e0ff */
[----:B0-----:R-:W-:Y:S02]  /*0240*/  SHF.L.U64.HI R13, R15, 0x8, R2 ;  /* 0x000000080f0d7819 */ /* 0x001fe40000010202 */
[----:B------:R-:W-:Y:S02]  /*0250*/  LOP3.LUT R20, R3, R16, RZ, 0xfc, !PT ;  /* 0x0000001003147212 */ /* 0x000fe400078efcff */
[----:B------:R-:W-:Y:S02]  /*0260*/  ISETP.GE.U32.AND.EX P1, PT, R2, RZ, PT, P1 ;  /* 0x000000ff0200720c */ /* 0x000fe40003f26110 */
[----:B------:R-:W-:-:S02]  /*0270*/  IADD3.X R19, R25, c[0x0][0x164], RZ, P0, !PT ;  /* 0x0000590019137a10 */ /* 0x000fc400007fe4ff */
[----:B------:R-:W-:Y:S02]  /*0280*/  LOP3.LUT R22, R13, R17, RZ, 0xfc, !PT ;  /* 0x000000110d167212 */ /* 0x000fe400078efcff */
[----:B------:R-:W-:Y:S01]  /*0290*/  IADD3 R30, P0, R20, c[0x0][0x160], RZ ;  /* 0x00005800141e7a10 */ /* 0x000fe20007f1e0ff */
[----:B------:R-:W-:Y:S01]  /*02a0*/  CS2R R12, SRZ ;  /* 0x00000000000c7805 */ /* 0x000fe2000001ff00 */
[----:B------:R-:W-:Y:S01]  /*02b0*/  LOP3.LUT R23, R21, 0xc, R28, 0xfe, !PT ;  /* 0x0000000c15177812 */ /* 0x000fe200078efe1c */
[----:B------:R-:W-:Y:S01]  /*02c0*/  CS2R R14, SRZ ;  /* 0x00000000000e7805 */ /* 0x000fe2000001ff00 */
[----:B------:R-:W-:Y:S01]  /*02d0*/  IADD3.X R31, R22, c[0x0][0x164], RZ, P0, !PT ;  /* 0x00005900161f7a10 */ /* 0x000fe200007fe4ff */
[----:B------:R0:W3:Y:S01]  /*02e0*/  @!P3 LDG.E.128 R8, [R18.64] ;  /* 0x000000041208b981 */ /* 0x0000e2000c1e1d00 */
[C---:B------:R-:W-:Y:S02]  /*02f0*/  ISETP.GE.U32.AND P0, PT, R23.reuse, 0x1070, PT ;  /* 0x000010701700780c */ /* 0x040fe40003f06070 */
[C---:B------:R-:W-:Y:S01]  /*0300*/  SHF.L.U32 R3, R23.reuse, 0x8, RZ ;  /* 0x0000000817037819 */ /* 0x040fe200000006ff */
[----:B------:R2:W4:Y:S01]  /*0310*/  @!P1 LDG.E.128 R12, [R30.64] ;  /* 0x000000041e0c9981 */ /* 0x000522000c1e1d00 */
[----:B------:R-:W-:-:S02]  /*0320*/  SHF.L.U64.HI R23, R23, 0x8, R2 ;  /* 0x0000000817177819 */ /* 0x000fc40000010202 */
[----:B------:R-:W-:Y:S02]  /*0330*/  LOP3.LUT R3, R3, R16, RZ, 0xfc, !PT ;  /* 0x0000001003037212 */ /* 0x000fe400078efcff */
[----:B------:R-:W-:Y:S01]  /*0340*/  ISETP.GE.U32.AND.EX P0, PT, R2, RZ, PT, P0 ;  /* 0x000000ff0200720c */ /* 0x000fe20003f06100 */
[----:B0-----:R-:W-:Y:S01]  /*0350*/  CS2R R18, SRZ ;  /* 0x0000000000127805 */ /* 0x001fe2000001ff00 */
[----:B------:R-:W-:Y:S02]  /*0360*/  LOP3.LUT R23, R23, R17, RZ, 0xfc, !PT ;  /* 0x0000001117177212 */ /* 0x000fe400078efcff */
[----:B------:R-:W-:Y:S01]  /*0370*/  IADD3 R36, P4, R3, c[0x0][0x160], RZ ;  /* 0x0000580003247a10 */ /* 0x000fe20007f9e0ff */
[----:B------:R-:W-:-:S03]  /*0380*/  CS2R R16, SRZ ;  /* 0x0000000000107805 */ /* 0x000fc6000001ff00 */
[----:B------:R-:W-:-:S05]  /*0390*/  IADD3.X R37, R23, c[0x0][0x164], RZ, P4, !PT ;  /* 0x0000590017257a10 */ /* 0x000fca00027fe4ff */
[----:B------:R0:W5:Y:S01]  /*03a0*/  @!P0 LDG.E.128 R16, [R36.64] ;  /* 0x0000000424108981 */ /* 0x000162000c1e1d00 */
[--C-:B--2---:R-:W-:Y:S02]  /*03b0*/  HADD2.F32 R30, -RZ, R4.reuse.H1_H1 ;  /* 0x30000004ff1e7230 */ /* 0x104fe40000004100 */
[----:B------:R-:W-:Y:S02]  /*03c0*/  HADD2.F32 R29, -RZ, R4.H0_H0 ;  /* 0x20000004ff1d7230 */ /* 0x000fe40000004100 */
[--C-:B------:R-:W-:Y:S01]  /*03d0*/  HADD2.F32 R31, -RZ, R5.reuse.H0_H0 ;  /* 0x20000005ff1f7230 */ /* 0x100fe20000004100 */
[----:B------:R-:W-:Y:S01]  /*03e0*/  FMUL R38, R30, R30 ;  /* 0x0000001e1e267220 */ /* 0x000fe20000400000 */
[----:B------:R-:W-:Y:S02]  /*03f0*/  HADD2.F32 R4, -RZ, R5.H1_H1 ;  /* 0x30000005ff047230 */ /* 0x000fe40000004100 */
[--C-:B------:R-:W-:Y:S01]  /*0400*/  HADD2.F32 R32, -RZ, R7.reuse.H1_H1 ;  /* 0x30000007ff207230 */ /* 0x100fe20000004100 */
[----:B------:R-:W-:Y:S01]  /*0410*/  FFMA R40, R29, R29, R38 ;  /* 0x0000001d1d287223 */ /* 0x000fe20000000026 */
[----:B------:R-:W-:-:S02]  /*0420*/  HADD2.F32 R33, -RZ, R7.H0_H0 ;  /* 0x20000007ff217230 */ /* 0x000fc40000004100 */
[--C-:B------:R-:W-:Y:S01]  /*0430*/  HADD2.F32 R5, -RZ, R6.reuse.H1_H1 ;  /* 0x30000006ff057230 */ /* 0x100fe20000004100 */
[----:B------:R-:W-:Y:S01]  /*0440*/  FFMA R43, R31, R31, R40 ;  /* 0x0000001f1f2b7223 */ /* 0x000fe20000000028 */
[----:B------:R-:W-:Y:S02]  /*0450*/  HADD2.F32 R6, -RZ, R6.H0_H0 ;  /* 0x20000006ff067230 */ /* 0x000fe40000004100 */
[----:B---3--:R-:W-:Y:S02]  /*0460*/  HADD2.F32 R34, -RZ, R8.H1_H1 ;  /* 0x30000008ff227230 */ /* 0x008fe40000004100 */
[--C-:B------:R-:W-:Y:S02]  /*0470*/  HADD2.F32 R35, -RZ, R10.reuse.H1_H1 ;  /* 0x3000000aff237230 */ /* 0x100fe40000004100 */
[----:B------:R-:W-:Y:S02]  /*0480*/  HADD2.F32 R39, -RZ, R10.H0_H0 ;  /* 0x2000000aff277230 */ /* 0x000fe40000004100 */
[----:B------:R-:W-:-:S02]  /*0490*/  HADD2.F32 R10, -RZ, R11.H1_H1 ;  /* 0x3000000bff0a7230 */ /* 0x000fc40000004100 */
[----:B0-----:R-:W-:Y:S02]  /*04a0*/  HADD2.F32 R36, -RZ, R11.H0_H0 ;  /* 0x2000000bff247230 */ /* 0x001fe40000004100 */
[----:B------:R-:W-:Y:S02]  /*04b0*/  HADD2.F32 R7, -RZ, R8.H0_H0 ;  /* 0x20000008ff077230 */ /* 0x000fe40000004100 */
[--C-:B----4-:R-:W-:Y:S02]  /*04c0*/  HADD2.F32 R11, -RZ, R12.reuse.H0_H0 ;  /* 0x2000000cff0b7230 */ /* 0x110fe40000004100 */
[----:B------:R-:W-:Y:S01]  /*04d0*/  HADD2.F32 R38, -RZ, R12.H1_H1 ;  /* 0x3000000cff267230 */ /* 0x000fe20000004100 */
[----:B------:R-:W-:Y:S01]  /*04e0*/  FMUL R12, R34, R34 ;  /* 0x00000022220c7220 */ /* 0x000fe20000400000 */
[----:B------:R-:W-:Y:S02]  /*04f0*/  HADD2.F32 R8, -RZ, R9.H1_H1 ;  /* 0x30000009ff087230 */ /* 0x000fe40000004100 */
[--C-:B------:R-:W-:Y:S01]  /*0500*/  HADD2.F32 R37, -RZ, R13.reuse.H1_H1 ;  /* 0x3000000dff257230 */ /* 0x100fe20000004100 */
[----:B------:R-:W-:Y:S01]  /*0510*/  FFMA R46, R7, R7, R12 ;  /* 0x00000007072e7223 */ /* 0x000fe2000000000c */
[----:B------:R-:W-:Y:S01]  /*0520*/  HADD2.F32 R41, -RZ, R13.H0_H0 ;  /* 0x2000000dff297230 */ /* 0x000fe20000004100 */
[----:B------:R-:W-:Y:S01]  /*0530*/  FFMA R13, R4, R4, R43 ;  /* 0x00000004040d7223 */ /* 0x000fe2000000002b */
[----:B------:R-:W-:-:S02]  /*0540*/  HADD2.F32 R9, -RZ, R9.H0_H0 ;  /* 0x20000009ff097230 */ /* 0x000fc40000004100 */
[--C-:B------:R-:W-:Y:S01]  /*0550*/  HADD2.F32 R40, -RZ, R14.reuse.H1_H1 ;  /* 0x3000000eff287230 */ /* 0x100fe20000004100 */
[----:B------:R-:W-:Y:S01]  /*0560*/  FFMA R12, R6, R6, R13 ;  /* 0x00000006060c7223 */ /* 0x000fe2000000000d */
[----:B------:R-:W-:Y:S01]  /*0570*/  HADD2.F32 R42, -RZ, R14.H0_H0 ;  /* 0x2000000eff2a7230 */ /* 0x000fe20000004100 */
[----:B------:R-:W-:Y:S01]  /*0580*/  FMUL R14, R38, R38 ;  /* 0x00000026260e7220 */ /* 0x000fe20000400000 */
[----:B------:R-:W-:Y:S01]  /*0590*/  FFMA R13, R9, R9, R46 ;  /* 0x00000009090d7223 */ /* 0x000fe2000000002e */
[----:B------:R-:W-:Y:S01]  /*05a0*/  FFMA R46, R5, R5, R12 ;  /* 0x00000005052e7223 */ /* 0x000fe2000000000c */
[--C-:B-----5:R-:W-:Y:S01]  /*05b0*/  HADD2.F32 R12, -RZ, R16.reuse.H0_H0 ;  /* 0x20000010ff0c7230 */ /* 0x120fe20000004100 */
[----:B------:R-:W-:Y:S01]  /*05c0*/  FFMA R48, R11, R11, R14 ;  /* 0x0000000b0b307223 */ /* 0x000fe2000000000e */
[----:B------:R-:W-:Y:S01]  /*05d0*/  FFMA R14, R8, R8, R13 ;  /* 0x00000008080e7223 */ /* 0x000fe2000000000d */
[----:B------:R-:W-:Y:S01]  /*05e0*/  HADD2.F32 R16, -RZ, R16.H1_H1 ;  /* 0x30000010ff107230 */ /* 0x000fe20000004100 */
[----:B------:R-:W-:Y:S01]  /*05f0*/  FFMA R45, R33, R33, R46 ;  /* 0x00000021212d7223 */ /* 0x000fe2000000002e */
[----:B------:R-:W-:Y:S01]  /*0600*/  FFMA R48, R41, R41, R48 ;  /* 0x0000002929307223 */ /* 0x000fe20000000030 */
[----:B------:R-:W-:Y:S01]  /*0610*/  FFMA R14, R39, R39, R14 ;  /* 0x00000027270e7223 */ /* 0x000fe2000000000e */
[--C-:B------:R-:W-:Y:S01]  /*0620*/  HADD2.F32 R43, -RZ, R15.reuse.H1_H1 ;  /* 0x3000000fff2b7230 */ /* 0x100fe20000004100 */
[----:B------:R-:W-:Y:S01]  /*0630*/  FFMA R45, R32, R32, R45 ;  /* 0x00000020202d7223 */ /* 0x000fe2000000002d */
[----:B------:R-:W-:Y:S01]  /*0640*/  HADD2.F32 R44, -RZ, R15.H0_H0 ;  /* 0x2000000fff2c7230 */ /* 0x000fe20000004100 */
[----:B------:R-:W-:Y:S01]  /*0650*/  FMUL R15, R16, R16 ;  /* 0x00000010100f7220 */ /* 0x000fe20000400000 */
[----:B------:R-:W-:Y:S01]  /*0660*/  FFMA R49, R37, R37, R48 ;  /* 0x0000002525317223 */ /* 0x000fe20000000030 */
[----:B------:R-:W-:Y:S01]  /*0670*/  FFMA R47, R35, R35, R14 ;  /* 0x00000023232f7223 */ /* 0x000fe2000000000e */
[--C-:B------:R-:W-:Y:S01]  /*0680*/  HADD2.F32 R13, -RZ, R17.reuse.H0_H0 ;  /* 0x20000011ff0d7230 */ /* 0x100fe20000004100 */
[----:B------:R-:W-:Y:S01]  /*0690*/  FFMA R14, R12, R12, R15 ;  /* 0x0000000c0c0e7223 */ /* 0x000fe2000000000f */
[----:B------:R-:W-:Y:S01]  /*06a0*/  FFMA R49, R42, R42, R49 ;  /* 0x0000002a2a317223 */ /* 0x000fe20000000031 */
[----:B------:R-:W-:Y:S01]  /*06b0*/  FFMA R47, R36, R36, R47 ;  /* 0x00000024242f7223 */ /* 0x000fe2000000002f */
[----:B------:R-:W0:Y:S01]  /*06c0*/  SHFL.BFLY PT, R46, R45, 0x8, 0x1f ;  /* 0x0d001f002d2e7f89 */ /* 0x000e2200000e0000 */
[----:B------:R-:W-:Y:S01]  /*06d0*/  HADD2.F32 R17, -RZ, R17.H1_H1 ;  /* 0x30000011ff117230 */ /* 0x000fe20000004100 */
[----:B------:R-:W-:Y:S01]  /*06e0*/  FFMA R48, R13, R13, R14 ;  /* 0x0000000d0d307223 */ /* 0x000fe2000000000e */
[----:B------:R-:W-:Y:S01]  /*06f0*/  FFMA R49, R40, R40, R49 ;  /* 0x0000002828317223 */ /* 0x000fe20000000031 */
[----:B------:R-:W-:Y:S01]  /*0700*/  FFMA R47, R10, R10, R47 ;  /* 0x0000000a0a2f7223 */ /* 0x000fe2000000002f */
[--C-:B------:R-:W-:Y:S01]  /*0710*/  HADD2.F32 R14, -RZ, R18.reuse.H0_H0 ;  /* 0x20000012ff0e7230 */ /* 0x100fe20000004100 */
[----:B------:R-:W-:Y:S01]  /*0720*/  FFMA R15, R17, R17, R48 ;  /* 0x00000011110f7223 */ /* 0x000fe20000000030 */
[----:B------:R-:W-:Y:S01]  /*0730*/  FFMA R48, R44, R44, R49 ;  /* 0x0000002c2c307223 */ /* 0x000fe20000000031 */
[----:B------:R-:W-:Y:S01]  /*0740*/  HADD2.F32 R18, -RZ, R18.H1_H1 ;  /* 0x30000012ff127230 */ /* 0x000fe20000004100 */
[----:B------:R-:W1:Y:S01]  /*0750*/  SHFL.BFLY PT, R52, R47, 0x8, 0x1f ;  /* 0x0d001f002f347f89 */ /* 0x000e6200000e0000 */
[----:B------:R-:W-:Y:S01]  /*0760*/  FFMA R49, R14, R14, R15 ;  /* 0x0000000e0e317223 */ /* 0x000fe2000000000f */
[----:B------:R-:W-:Y:S01]  /*0770*/  FFMA R48, R43, R43, R48 ;  /* 0x0000002b2b307223 */ /* 0x000fe20000000030 */
[----:B------:R-:W-:-:S02]  /*0780*/  HADD2.F32 R15, -RZ, R19.H0_H0 ;  /* 0x20000013ff0f7230 */ /* 0x000fc40000004100 */
[----:B------:R-:W-:Y:S01]  /*0790*/  FFMA R50, R18, R18, R49 ;  /* 0x0000001212327223 */ /* 0x000fe20000000031 */
[----:B------:R-:W-:Y:S01]  /*07a0*/  HADD2.F32 R19, -RZ, R19.H1_H1 ;  /* 0x30000013ff137230 */ /* 0x000fe20000004100 */
[----:B------:R-:W2:Y:S02]  /*07b0*/  SHFL.BFLY PT, R49, R48, 0x8, 0x1f ;  /* 0x0d001f0030317f89 */ /* 0x000ea400000e0000 */
[----:B------:R-:W-:-:S04]  /*07c0*/  FFMA R50, R15, R15, R50 ;  /* 0x0000000f0f327223 */ /* 0x000fc80000000032 */
[----:B------:R-:W-:Y:S01]  /*07d0*/  FFMA R50, R19, R19, R50 ;  /* 0x0000001313327223 */ /* 0x000fe20000000032 */
[----:B0-----:R-:W-:-:S04]  /*07e0*/  FADD R46, R45, R46 ;  /* 0x0000002e2d2e7221 */ /* 0x001fc80000000000 */
[----:B------:R-:W0:Y:S04]  /*07f0*/  SHFL.BFLY PT, R53, R50, 0x8, 0x1f ;  /* 0x0d001f0032357f89 */ /* 0x000e2800000e0000 */
[----:B------:R-:W3:Y:S01]  /*0800*/  SHFL.BFLY PT, R45, R46, 0x4, 0x1f ;  /* 0x0c801f002e2d7f89 */ /* 0x000ee200000e0000 */
[----:B-1----:R-:W-:-:S05]  /*0810*/  FADD R52, R47, R52 ;  /* 0x000000342f347221 */ /* 0x002fca0000000000 */
[----:B------:R-:W1:Y:S01]  /*0820*/  SHFL.BFLY PT, R47, R52, 0x4, 0x1f ;  /* 0x0c801f00342f7f89 */ /* 0x000e6200000e0000 */
[----:B--2---:R-:W-:-:S05]  /*0830*/  FADD R51, R48, R49 ;  /* 0x0000003130337221 */ /* 0x004fca0000000000 */
[----:B------:R-:W2:Y:S01]  /*0840*/  SHFL.BFLY PT, R54, R51, 0x4, 0x1f ;  /* 0x0c801f0033367f89 */ /* 0x000ea200000e0000 */
[----:B0-----:R-:W-:Y:S01]  /*0850*/  FADD R55, R50, R53 ;  /* 0x0000003532377221 */ /* 0x001fe20000000000 */
[----:B---3--:R-:W-:-:S04]  /*0860*/  FADD R45, R46, R45 ;  /* 0x0000002d2e2d7221 */ /* 0x008fc80000000000 */
        /* <DEDUP_REMOVED lines=10> */
[----:B-1----:R-:W-:Y:S01]  /*0910*/  FADD R46, R49, R46 ;  /* 0x0000002e312e7221 */ /* 0x002fe20000000000 */
[----:B------:R-:W-:-:S04]  /*0920*/  MOV R49, 0x3e800000 ;  /* 0x3e80000000317802 */ /* 0x000fc80000000f00 */
[----:B------:R-:W1:Y:S01]  /*0930*/  SHFL.BFLY PT, R51, R46, 0x1, 0x1f ;  /* 0x0c201f002e337f89 */ /* 0x000e6200000e0000 */
[----:B--2---:R-:W-:-:S05]  /*0940*/  FADD R53, R54, R53 ;  /* 0x0000003536357221 */ /* 0x004fca0000000000 */
[----:B------:R-:W2:Y:S01]  /*0950*/  SHFL.BFLY PT, R50, R53, 0x1, 0x1f ;  /* 0x0c201f0035327f89 */ /* 0x000ea200000e0000 */
[----:B0-----:R-:W-:Y:S01]  /*0960*/  FADD R57, R56, R57 ;  /* 0x0000003938397221 */ /* 0x001fe20000000000 */
[----:B---3--:R-:W-:-:S04]  /*0970*/  FADD R47, R48, R47 ;  /* 0x0000002f302f7221 */ /* 0x008fc80000000000 */
[----:B------:R-:W0:Y:S01]  /*0980*/  SHFL.BFLY PT, R52, R57, 0x1, 0x1f ;  /* 0x0c201f0039347f89 */ /* 0x000e2200000e0000 */
[----:B------:R-:W-:Y:S01]  /*0990*/  FADD R47, R47, c[0x0][0x178] ;  /* 0x00005e002f2f7621 */ /* 0x000fe20000000000 */
[----:B-1----:R-:W-:-:S03]  /*09a0*/  FADD R51, R46, R51 ;  /* 0x000000332e337221 */ /* 0x002fc60000000000 */
[----:B------:R-:W1:Y:S01]  /*09b0*/  MUFU.SQRT R45, R47 ;  /* 0x0000002f002d7308 */ /* 0x000e620000002000 */
[----:B------:R-:W-:Y:S01]  /*09c0*/  FADD R51, R51, c[0x0][0x178] ;  /* 0x00005e0033337621 */ /* 0x000fe20000000000 */
[----:B--2---:R-:W-:-:S06]  /*09d0*/  FADD R50, R53, R50 ;  /* 0x0000003235327221 */ /* 0x004fcc0000000000 */
[----:B------:R-:W2:Y:S01]  /*09e0*/  MUFU.SQRT R51, R51 ;  /* 0x0000003300337308 */ /* 0x000ea20000002000 */
[----:B------:R-:W-:Y:S01]  /*09f0*/  FADD R50, R50, c[0x0][0x178] ;  /* 0x00005e0032327621 */ /* 0x000fe20000000000 */
[----:B-1----:R-:W-:-:S06]  /*0a00*/  FSETP.GT.AND P5, PT, R45, 8.50705917302346158658e+37, PT ;  /* 0x7e8000002d00780b */ /* 0x002fcc0003fa4000 */
[----:B------:R-:W1:Y:S01]  /*0a10*/  MUFU.SQRT R50, R50 ;  /* 0x0000003200327308 */ /* 0x000e620000002000 */
[----:B------:R-:W-:Y:S01]  /*0a20*/  FSETP.GEU.AND P4, PT, R45, 1.175494350822287508e-38, PT ;  /* 0x008000002d00780b */ /* 0x000fe20003f8e000 */
[----:B0-----:R-:W-:Y:S01]  /*0a30*/  FADD R52, R57, R52 ;  /* 0x0000003439347221 */ /* 0x001fe20000000000 */
[----:B------:R-:W-:-:S03]  /*0a40*/  FSEL R48, R49, 1, P5 ;  /* 0x3f80000031307808 */ /* 0x000fc60002800000 */
[----:B------:R-:W-:Y:S01]  /*0a50*/  FADD R52, R52, c[0x0][0x178] ;  /* 0x00005e0034347621 */ /* 0x000fe20000000000 */
[----:B--2---:R-:W-:-:S03]  /*0a60*/  FSETP.GT.AND P6, PT, R51, 8.50705917302346158658e+37, PT ;  /* 0x7e8000003300780b */ /* 0x004fc60003fc4000 */
[----:B------:R-:W0:Y:S01]  /*0a70*/  MUFU.SQRT R46, R52 ;  /* 0x00000034002e7308 */ /* 0x000e220000002000 */
[----:B------:R-:W-:Y:S01]  /*0a80*/  @P5 FMUL R45, R45, 0.25 ;  /* 0x3e8000002d2d5820 */ /* 0x000fe20000400000 */
[----:B------:R-:W-:Y:S02]  /*0a90*/  FSETP.GEU.AND P5, PT, R51, 1.175494350822287508e-38, PT ;  /* 0x008000003300780b */ /* 0x000fe40003fae000 */
[----:B------:R-:W-:Y:S01]  /*0aa0*/  @!P4 FMUL R48, R48, 16777216 ;  /* 0x4b8000003030c820 */ /* 0x000fe20000400000 */
[----:B------:R-:W-:Y:S01]  /*0ab0*/  FSEL R54, R49, 1, P6 ;  /* 0x3f80000031367808 */ /* 0x000fe20003000000 */
[----:B------:R-:W-:Y:S01]  /*0ac0*/  @!P4 FMUL R45, R45, 16777216 ;  /* 0x4b8000002d2dc820 */ /* 0x000fe20000400000 */
[----:B-1----:R-:W-:-:S03]  /*0ad0*/  FSETP.GT.AND P4, PT, R50, 8.50705917302346158658e+37, PT ;  /* 0x7e8000003200780b */ /* 0x002fc60003f84000 */
[----:B------:R-:W1:Y:S01]  /*0ae0*/  MUFU.RCP R55, R45 ;  /* 0x0000002d00377308 */ /* 0x000e620000001000 */
[----:B------:R-:W-:Y:S01]  /*0af0*/  @P6 FMUL R51, R51, 0.25 ;  /* 0x3e80000033336820 */ /* 0x000fe20000400000 */
[----:B------:R-:W-:Y:S02]  /*0b00*/  FSETP.GEU.AND P6, PT, R50, 1.175494350822287508e-38, PT ;  /* 0x008000003200780b */ /* 0x000fe40003fce000 */
[----:B------:R-:W-:Y:S01]  /*0b10*/  FSEL R53, R49, 1, P4 ;  /* 0x3f80000031357808 */ /* 0x000fe20002000000 */
[----:B------:R-:W-:Y:S01]  /*0b20*/  @!P5 FMUL R51, R51, 16777216 ;  /* 0x4b8000003333d820 */ /* 0x000fe20000400000 */
[----:B------:R-:W-:Y:S01]  /*0b30*/  @!P5 FMUL R54, R54, 16777216 ;  /* 0x4b8000003636d820 */ /* 0x000fe20000400000 */
[----:B0-----:R-:W-:-:S03]  /*0b40*/  FSETP.GT.AND P5, PT, R46, 8.50705917302346158658e+37, PT ;  /* 0x7e8000002e00780b */ /* 0x001fc60003fa4000 */
[----:B------:R-:W-:Y:S01]  /*0b50*/  @P4 FMUL R50, R50, 0.25 ;  /* 0x3e80000032324820 */ /* 0x000fe20000400000 */
[----:B------:R-:W-:Y:S01]  /*0b60*/  FSETP.GEU.AND P4, PT, R46, 1.175494350822287508e-38, PT ;  /* 0x008000002e00780b */ /* 0x000fe20003f8e000 */
[----:B------:R-:W0:Y:S01]  /*0b70*/  MUFU.RCP R51, R51 ;  /* 0x0000003300337308 */ /* 0x000e220000001000 */
[----:B------:R-:W-:Y:S02]  /*0b80*/  FSEL R47, R49, 1, P5 ;  /* 0x3f800000312f7808 */ /* 0x000fe40002800000 */
[----:B------:R-:W-:Y:S01]  /*0b90*/  @!P6 FMUL R50, R50, 16777216 ;  /* 0x4b8000003232e820 */ /* 0x000fe20000400000 */
[----:B-1----:R-:W-:Y:S01]  /*0ba0*/  FMUL R55, R55, R48 ;  /* 0x0000003037377220 */ /* 0x002fe20000400000 */
[----:B------:R-:W-:-:S03]  /*0bb0*/  @!P6 FMUL R53, R53, 16777216 ;  /* 0x4b8000003535e820 */ /* 0x000fc60000400000 */
[----:B------:R1:W2:Y:S01]  /*0bc0*/  MUFU.RCP R52, R50 ;  /* 0x0000003200347308 */ /* 0x0002a20000001000 */
[----:B------:R-:W-:Y:S01]  /*0bd0*/  @P5 FMUL R46, R46, 0.25 ;  /* 0x3e8000002e2e5820 */ /* 0x000fe20000400000 */
[-C--:B------:R-:W-:Y:S01]  /*0be0*/  FMUL R29, R29, R55.reuse ;  /* 0x000000371d1d7220 */ /* 0x080fe20000400000 */
[-C--:B------:R-:W-:Y:S01]  /*0bf0*/  FMUL R30, R30, R55.reuse ;  /* 0x000000371e1e7220 */ /* 0x080fe20000400000 */
[----:B------:R-:W-:Y:S01]  /*0c00*/  @!P4 FMUL R47, R47, 16777216 ;  /* 0x4b8000002f2fc820 */ /* 0x000fe20000400000 */
[----:B------:R-:W-:Y:S01]  /*0c10*/  @!P4 FMUL R46, R46, 16777216 ;  /* 0x4b8000002e2ec820 */ /* 0x000fe20000400000 */
[-C--:B------:R-:W-:Y:S01]  /*0c20*/  FMUL R31, R31, R55.reuse ;  /* 0x000000371f1f7220 */ /* 0x080fe20000400000 */
[-C--:B------:R-:W-:Y:S01]  /*0c30*/  FMUL R48, R4, R55.reuse ;  /* 0x0000003704307220 */ /* 0x080fe20000400000 */
[----:B0-----:R-:W-:Y:S01]  /*0c40*/  FMUL R45, R51, R54 ;  /* 0x00000036332d7220 */ /* 0x001fe20000400000 */
[-C--:B------:R-:W-:Y:S01]  /*0c50*/  FMUL R6, R6, R55.reuse ;  /* 0x0000003706067220 */ /* 0x080fe20000400000 */
[-C--:B------:R-:W-:Y:S01]  /*0c60*/  FMUL R49, R5, R55.reuse ;  /* 0x0000003705317220 */ /* 0x080fe20000400000 */
[----:B------:R-:W0:Y:S01]  /*0c70*/  MUFU.RCP R46, R46 ;  /* 0x0000002e002e7308 */ /* 0x000e220000001000 */
[-C--:B------:R-:W-:Y:S01]  /*0c80*/  FMUL R33, R33, R55.reuse ;  /* 0x0000003721217220 */ /* 0x080fe20000400000 */
[----:B-1----:R-:W-:Y:S01]  /*0c90*/  FMUL R50, R32, R55 ;  /* 0x0000003720327220 */ /* 0x002fe20000400000 */
[----:B------:R-:W-:Y:S01]  /*0ca0*/  F2FP.PACK_AB R4, R30, R29 ;  /* 0x0000001d1e04723e */ /* 0x000fe200000000ff */
[----:B------:R-:W-:Y:S01]  /*0cb0*/  FMUL R51, R7, R45 ;  /* 0x0000002d07337220 */ /* 0x000fe20000400000 */
[----:B------:R-:W-:Y:S01]  /*0cc0*/  IADD3 R26, P5, R26, c[0x0][0x168], RZ ;  /* 0x00005a001a1a7a10 */ /* 0x000fe20007fbe0ff */
[----:B--2---:R-:W-:Y:S01]  /*0cd0*/  FMUL R53, R52, R53 ;  /* 0x0000003534357220 */ /* 0x004fe20000400000 */
[----:B------:R-:W-:Y:S01]  /*0ce0*/  IADD3 R30, P4, R27, c[0x0][0x168], RZ ;  /* 0x00005a001b1e7a10 */ /* 0x000fe20007f9e0ff */
[----:B------:R-:W-:Y:S01]  /*0cf0*/  FMUL R32, R35, R45 ;  /* 0x0000002d23207220 */ /* 0x000fe20000400000 */
[----:B------:R-:W-:Y:S01]  /*0d00*/  F2FP.PACK_AB R5, R48, R31 ;  /* 0x0000001f3005723e */ /* 0x000fe200000000ff */
[-C--:B------:R-:W-:Y:S01]  /*0d10*/  FMUL R34, R34, R45.reuse ;  /* 0x0000002d22227220 */ /* 0x080fe20000400000 */
[----:B------:R-:W-:Y:S01]  /*0d20*/  IADD3.X R27, R25, c[0x0][0x16c], RZ, P5, !PT ;  /* 0x00005b00191b7a10 */ /* 0x000fe20002ffe4ff */
[-C--:B------:R-:W-:Y:S01]  /*0d30*/  FMUL R9, R9, R45.reuse ;  /* 0x0000002d09097220 */ /* 0x080fe20000400000 */
[----:B------:R-:W-:Y:S01]  /*0d40*/  F2FP.PACK_AB R6, R49, R6 ;  /* 0x000000063106723e */ /* 0x000fe200000000ff */
[----:B------:R-:W-:Y:S01]  /*0d50*/  FMUL R52, R8, R45 ;  /* 0x0000002d08347220 */ /* 0x000fe20000400000 */
[----:B------:R-:W-:Y:S01]  /*0d60*/  F2FP.PACK_AB R7, R50, R33 ;  /* 0x000000213207723e */ /* 0x000fe200000000ff */
[----:B0-----:R-:W-:Y:S01]  /*0d70*/  FMUL R47, R46, R47 ;  /* 0x0000002f2e2f7220 */ /* 0x001fe20000400000 */
[----:B------:R-:W-:Y:S01]  /*0d80*/  IADD3.X R31, R24, c[0x0][0x16c], RZ, P4, !PT ;  /* 0x00005b00181f7a10 */ /* 0x000fe200027fe4ff */
[-C--:B------:R-:W-:Y:S01]  /*0d90*/  FMUL R39, R39, R45.reuse ;  /* 0x0000002d27277220 */ /* 0x080fe20000400000 */
[----:B------:R-:W-:Y:S01]  /*0da0*/  FMUL R36, R36, R45 ;  /* 0x0000002d24247220 */ /* 0x000fe20000400000 */
[----:B------:R-:W-:Y:S01]  /*0db0*/  FMUL R25, R16, R47 ;  /* 0x0000002f10197220 */ /* 0x000fe20000400000 */
[----:B------:R-:W-:Y:S01]  /*0dc0*/  FMUL R35, R10, R45 ;  /* 0x0000002d0a237220 */ /* 0x000fe20000400000 */
[-C--:B------:R-:W-:Y:S01]  /*0dd0*/  FMUL R16, R17, R47.reuse ;  /* 0x0000002f11107220 */ /* 0x080fe20000400000 */
[----:B------:R0:W-:Y:S01]  /*0de0*/  STS [R28.X4], R55 ;  /* 0x000000371c007388 */ /* 0x0001e20000004800 */
[-C--:B------:R-:W-:Y:S01]  /*0df0*/  FMUL R14, R14, R47.reuse ;  /* 0x0000002f0e0e7220 */ /* 0x080fe20000400000 */
[----:B------:R-:W-:Y:S01]  /*0e00*/  FMUL R17, R18, R47 ;  /* 0x0000002f12117220 */ /* 0x000fe20000400000 */
[-C--:B------:R-:W-:Y:S01]  /*0e10*/  FMUL R46, R11, R53.reuse ;  /* 0x000000350b2e7220 */ /* 0x080fe20000400000 */
[-C--:B------:R-:W-:Y:S01]  /*0e20*/  FMUL R41, R41, R53.reuse ;  /* 0x0000003529297220 */ /* 0x080fe20000400000 */
[-C--:B------:R-:W-:Y:S01]  /*0e30*/  FMUL R42, R42, R53.reuse ;  /* 0x000000352a2a7220 */ /* 0x080fe20000400000 */
[-C--:B------:R-:W-:Y:S01]  /*0e40*/  FMUL R44, R44, R53.reuse ;  /* 0x000000352c2c7220 */ /* 0x080fe20000400000 */
[----:B------:R-:W-:Y:S01]  /*0e50*/  FMUL R43, R43, R53 ;  /* 0x000000352b2b7220 */ /* 0x000fe20000400000 */
[----:B------:R1:W-:Y:S01]  /*0e60*/  @!P2 STG.E.128 [R30.64], R4 ;  /* 0x000000041e00a986 */ /* 0x0003e2000c101d04 */
[----:B------:R-:W-:Y:S01]  /*0e70*/  F2FP.PACK_AB R8, R34, R51 ;  /* 0x000000332208723e */ /* 0x000fe200000000ff */
[-C--:B0-----:R-:W-:Y:S01]  /*0e80*/  FMUL R55, R38, R53.reuse ;  /* 0x0000003526377220 */ /* 0x081fe20000400000 */
[-C--:B------:R-:W-:Y:S01]  /*0e90*/  FMUL R38, R37, R53.reuse ;  /* 0x0000003525267220 */ /* 0x080fe20000400000 */
[----:B------:R-:W-:Y:S01]  /*0ea0*/  FMUL R37, R40, R53 ;  /* 0x0000003528257220 */ /* 0x000fe20000400000 */
[----:B------:R-:W-:Y:S01]  /*0eb0*/  F2FP.PACK_AB R9, R52, R9 ;  /* 0x000000093409723e */ /* 0x000fe200000000ff */
[----:B------:R-:W-:Y:S01]  /*0ec0*/  FMUL R12, R12, R47 ;  /* 0x0000002f0c0c7220 */ /* 0x000fe20000400000 */
[----:B------:R-:W-:Y:S01]  /*0ed0*/  F2FP.PACK_AB R10, R32, R39 ;  /* 0x00000027200a723e */ /* 0x000fe200000000ff */
[-C--:B------:R-:W-:Y:S01]  /*0ee0*/  FMUL R13, R13, R47.reuse ;  /* 0x0000002f0d0d7220 */ /* 0x080fe20000400000 */
[----:B------:R-:W-:Y:S01]  /*0ef0*/  F2FP.PACK_AB R11, R35, R36 ;  /* 0x00000024230b723e */ /* 0x000fe200000000ff */
[-C--:B------:R-:W-:Y:S01]  /*0f00*/  FMUL R15, R15, R47.reuse ;  /* 0x0000002f0f0f7220 */ /* 0x080fe20000400000 */
[----:B------:R-:W-:Y:S01]  /*0f10*/  IADD3 R20, P2, R20, c[0x0][0x168], RZ ;  /* 0x00005a0014147a10 */ /* 0x000fe20007f5e0ff */
[----:B------:R-:W-:Y:S01]  /*0f20*/  FMUL R18, R19, R47 ;  /* 0x0000002f13127220 */ /* 0x000fe20000400000 */
[----:B------:R-:W-:Y:S01]  /*0f30*/  F2FP.PACK_AB R14, R17, R14 ;  /* 0x0000000e110e723e */ /* 0x000fe200000000ff */
[----:B------:R-:W-:Y:S01]  /*0f40*/  @!P3 STG.E.128 [R26.64], R8 ;  /* 0x000000081a00b986 */ /* 0x000fe2000c101d04 */
[----:B------:R-:W-:-:S02]  /*0f50*/  LOP3.LUT R17, R21, 0xf, R0, 0xf8, !PT ;  /* 0x0000000f15117812 */ /* 0x000fc400078ef800 */
[----:B------:R-:W-:Y:S01]  /*0f60*/  F2FP.PACK_AB R40, R55, R46 ;  /* 0x0000002e3728723e */ /* 0x000fe200000000ff */
[----:B------:R-:W-:Y:S01]  /*0f70*/  STS [R28.X4+0x10], R45 ;  /* 0x0000102d1c007388 */ /* 0x000fe20000004800 */
[----:B------:R-:W-:Y:S02]  /*0f80*/  F2FP.PACK_AB R41, R38, R41 ;  /* 0x000000292629723e */ /* 0x000fe400000000ff */
[----:B------:R-:W-:Y:S01]  /*0f90*/  F2FP.PACK_AB R42, R37, R42 ;  /* 0x0000002a252a723e */ /* 0x000fe200000000ff */
[----:B------:R-:W-:Y:S01]  /*0fa0*/  STS [R28.X4+0x20], R53 ;  /* 0x000020351c007388 */ /* 0x000fe20000004800 */
[----:B------:R-:W-:Y:S02]  /*0fb0*/  F2FP.PACK_AB R43, R43, R44 ;  /* 0x0000002c2b2b723e */ /* 0x000fe400000000ff */
[----:B------:R-:W-:Y:S01]  /*0fc0*/  IADD3.X R21, R22, c[0x0][0x16c], RZ, P2, !PT ;  /* 0x00005b0016157a10 */ /* 0x000fe200017fe4ff */
[----:B------:R-:W-:Y:S01]  /*0fd0*/  STS [R28.X4+0x30], R47 ;  /* 0x0000302f1c007388 */ /* 0x000fe20000004800 */
[----:B------:R-:W-:-:S02]  /*0fe0*/  LOP3.LUT P2, RZ, R0, 0x30, RZ, 0xc0, !PT ;  /* 0x0000003000ff7812 */ /* 0x000fc4000784c0ff */
[----:B------:R-:W-:Y:S01]  /*0ff0*/  ISETP.LT.U32.AND P3, PT, R17, 0x1070, PT ;  /* 0x000010701100780c */ /* 0x000fe20003f61070 */
[----:B------:R-:W-:Y:S01]  /*1000*/  @!P1 STG.E.128 [R20.64], R40 ;  /* 0x0000002814009986 */ /* 0x000fe2000c101d04 */
[----:B-1----:R-:W-:Y:S02]  /*1010*/  IADD3 R4, P4, R3, c[0x0][0x168], RZ ;  /* 0x00005a0003047a10 */ /* 0x002fe40007f9e0ff */
[----:B------:R-:W-:Y:S02]  /*1020*/  ISETP.LT.U32.AND.EX P1, PT, R2, RZ, !P2, P3 ;  /* 0x000000ff0200720c */ /* 0x000fe40005721130 */
[----:B------:R-:W-:Y:S02]  /*1030*/  F2FP.PACK_AB R12, R25, R12 ;  /* 0x0000000c190c723e */ /* 0x000fe400000000ff */
[----:B------:R-:W-:Y:S02]  /*1040*/  F2FP.PACK_AB R13, R16, R13 ;  /* 0x0000000d100d723e */ /* 0x000fe400000000ff */
[----:B------:R-:W-:-:S02]  /*1050*/  IADD3.X R5, R23, c[0x0][0x16c], RZ, P4, !PT ;  /* 0x00005b0017057a10 */ /* 0x000fc400027fe4ff */
[----:B------:R-:W-:-:S05]  /*1060*/  F2FP.PACK_AB R15, R18, R15 ;  /* 0x0000000f120f723e */ /* 0x000fca00000000ff */
[----:B------:R-:W-:Y:S04]  /*1070*/  @!P0 STG.E.128 [R4.64], R12 ;  /* 0x0000000c04008986 */ /* 0x000fe8000c101d04 */
[----:B------:R-:W-:Y:S06]  /*1080*/  BAR.SYNC 0x0 ;  /* 0x0000000000007b1d */ /* 0x000fec0000000000 */
[----:B------:R-:W-:Y:S05]  /*1090*/  @!P1 EXIT ;  /* 0x000000000000994d */ /* 0x000fea0003800000 */
[----:B------:R-:W-:Y:S02]  /*10a0*/  LOP3.LUT R0, R0, 0xf, RZ, 0xc0, !PT ;  /* 0x0000000f00007812 */ /* 0x000fe400078ec0ff */
[----:B------:R-:W-:-:S03]  /*10b0*/  LEA R4, P0, R17, c[0x0][0x170], 0x2 ;  /* 0x00005c0011047a11 */ /* 0x000fc600078010ff */
[----:B------:R-:W0:Y:S01]  /*10c0*/  LDS R3, [R0.X4] ;  /* 0x0000000000037984 */ /* 0x000e220000004800 */
[----:B------:R-:W-:-:S05]  /*10d0*/  LEA.HI.X R5, R17, c[0x0][0x174], R2, 0x2, P0 ;  /* 0x00005d0011057a11 */ /* 0x000fca00000f1402 */
[----:B0-----:R-:W-:Y:S01]  /*10e0*/  STG.E [R4.64], R3 ;  /* 0x0000000304007986 */ /* 0x001fe2000c101904 */
[----:B------:R-:W-:Y:S05]  /*10f0*/  EXIT ;  /* 0x000000000000794d */ /* 0x000fea0003800000 */
.L_x_0:
[----:B------:R-:W-:-:S00]  /*1100*/  BRA `(.L_x_0) ;  /* 0xfffffff000007947 */ /* 0x000fc0000383ffff */
[----:B------:R-:W-:-:S00]  /*1110*/  NOP ;  /* 0x0000000000007918 */ /* 0x000fc00000000000 */
        /* <DEDUP_REMOVED lines=14> */
.L_x_1:


//--------------------- .nv.global.init           --------------------------
	.section	.nv.global.init,"aw",@progbits
.nv.global.init:
	.type		_$_str,@object
	.size		_$_str,(_$_str_$_2 - _$_str)
_$_str:
        /*0000*/ 	.byte	0x5f, 0x5f, 0x43, 0x55, 0x44, 0x41, 0x5f, 0x46, 0x54, 0x5a, 0x00
	.type		_$_str_$_2,@object
	.size		_$_str_$_2,(.L_1 - _$_str_$_2)
_$_str_$_2:
        /*000b*/ 	.byte	0x5f, 0x5f, 0x43, 0x55, 0x44, 0x41, 0x5f, 0x50, 0x52, 0x45, 0x43, 0x5f, 0x53, 0x51, 0x52, 0x54
        /*001b*/ 	.byte	0x00
.L_1:


//--------------------- .nv.shared.l2norm_fwd_kernel --------------------------
	.section	.nv.shared.l2norm_fwd_kernel,"aw",@nobits
	.align	16
